//
// Generated by NVIDIA NVVM Compiler
//
// Compiler Build ID: CL-36424714
// Cuda compilation tools, release 13.0, V13.0.88
// Based on NVVM 20.0.0
//

.version 9.0
.target sm_100
.address_size 64

	// .globl	_Z18naive_histo_kernelPiPKii

.visible .entry _Z18naive_histo_kernelPiPKii(
	.param .u64 .ptr .align 1 _Z18naive_histo_kernelPiPKii_param_0,
	.param .u64 .ptr .align 1 _Z18naive_histo_kernelPiPKii_param_1,
	.param .u32 _Z18naive_histo_kernelPiPKii_param_2
)
{
	.reg .pred 	%p<2>;
	.reg .b32 	%r<5>;
	.reg .b64 	%rd<9>;

	ld.param.u64 	%rd1, [_Z18naive_histo_kernelPiPKii_param_0];
	ld.param.u64 	%rd2, [_Z18naive_histo_kernelPiPKii_param_1];
	cvta.to.global.u64 	%rd3, %rd1;
	cvta.to.global.u64 	%rd4, %rd2;
	mov.u32 	%r1, %tid.x;
	mul.wide.u32 	%rd5, %r1, 4;
	add.s64 	%rd6, %rd4, %rd5;
	ld.global.u32 	%r2, [%rd6];
	setp.ne.s32 	%p1, %r2, 0;
	selp.u32 	%r3, 1, 0, %p1;
	mul.wide.u32 	%rd7, %r3, 4;
	add.s64 	%rd8, %rd3, %rd7;
	atom.global.add.u32 	%r4, [%rd8], 1;
	ret;

}


// ===== COMPILED SASS (sm_100) =====

	.target	sm_100

	.elftype	@"ET_EXEC"


//--------------------- .note.nv.tkinfo           --------------------------
	.section	.note.nv.tkinfo,"",@"SHT_NOTE"
	.sectionflags	@"SHF_NOTE_NV_TKINFO"
	.tkinfo
        /*0018*/ 	.word	0x00000002
        /*0030*/ 	.string	""
        /*0030*/ 	.string	"ptxas"
        /*0030*/ 	.string	"Cuda compilation tools, release 13.0, V13.0.88"
        /*0030*/ 	.string	"Build cuda_13.0.r13.0/compiler.36424714_0"
        /*0030*/ 	.string	"-arch sm_100 -m 64 "



//--------------------- .note.nv.cuinfo           --------------------------
	.section	.note.nv.cuinfo,"",@"SHT_NOTE"
	.sectionflags	@"SHF_NOTE_NV_CUINFO"
        /*0018*/ 	.short	0x0002
        /*001a*/ 	.short	0x0064
        /*001c*/ 	.short	0x0082
	.zero		2


//--------------------- .nv.info                  --------------------------
	.section	.nv.info,"",@"SHT_CUDA_INFO"
	.align	4


	//----- nvinfo : EIATTR_REGCOUNT
	.align		4
        /*0000*/ 	.byte	0x04, 0x2f
        /*0002*/ 	.short	(.L_1 - .L_0)
	.align		4
.L_0:
        /*0004*/ 	.word	index@(_Z18naive_histo_kernelPiPKii)
        /*0008*/ 	.word	0x0000000c


	//----- nvinfo : EIATTR_FRAME_SIZE
	.align		4
.L_1:
        /*000c*/ 	.byte	0x04, 0x11
        /*000e*/ 	.short	(.L_3 - .L_2)
	.align		4
.L_2:
        /*0010*/ 	.word	index@(_Z18naive_histo_kernelPiPKii)
        /*0014*/ 	.word	0x00000000


	//----- nvinfo : EIATTR_MIN_STACK_SIZE
	.align		4
.L_3:
        /*0018*/ 	.byte	0x04, 0x12
        /*001a*/ 	.short	(.L_5 - .L_4)
	.align		4
.L_4:
        /*001c*/ 	.word	index@(_Z18naive_histo_kernelPiPKii)
        /*0020*/ 	.word	0x00000000
.L_5:


//--------------------- .nv.compat                --------------------------
	.section	.nv.compat,"",@"SHT_CUDA_COMPAT_INFO"
	.align	4
        /*0000*/ 	.byte	0x02, 0x09, 0x00, 0x00, 0x02, 0x02, 0x01, 0x00, 0x02, 0x05, 0x05, 0x00, 0x03, 0x07, 0x01, 0x01
        /*0010*/ 	.byte	0x02, 0x03, 0x00, 0x00, 0x02, 0x06, 0x01, 0x00, 0x04, 0x0b, 0x08, 0x00, 0x09, 0x00, 0x00, 0x00
        /*0020*/ 	.byte	0x00, 0x00, 0x00, 0x00


//--------------------- .nv.info._Z18naive_histo_kernelPiPKii --------------------------
	.section	.nv.info._Z18naive_histo_kernelPiPKii,"",@"SHT_CUDA_INFO"
	.sectionflags	@""
	.align	4


	//----- nvinfo : EIATTR_CUDA_API_VERSION
	.align		4
        /*0000*/ 	.byte	0x04, 0x37
        /*0002*/ 	.short	(.L_7 - .L_6)
.L_6:
        /*0004*/ 	.word	0x00000082


	//----- nvinfo : EIATTR_KPARAM_INFO
	.align		4
.L_7:
        /*0008*/ 	.byte	0x04, 0x17
        /*000a*/ 	.short	(.L_9 - .L_8)
.L_8:
        /*000c*/ 	.word	0x00000000
        /*0010*/ 	.short	0x0002
        /*0012*/ 	.short	0x0010
        /*0014*/ 	.byte	0x00, 0xf0, 0x11, 0x00


	//----- nvinfo : EIATTR_KPARAM_INFO
	.align		4
.L_9:
        /*0018*/ 	.byte	0x04, 0x17
        /*001a*/ 	.short	(.L_11 - .L_10)
.L_10:
        /*001c*/ 	.word	0x00000000
        /*0020*/ 	.short	0x0001
        /*0022*/ 	.short	0x0008
        /*0024*/ 	.byte	0x00, 0xf5, 0x21, 0x00


	//----- nvinfo : EIATTR_KPARAM_INFO
	.align		4
.L_11:
        /*0028*/ 	.byte	0x04, 0x17
        /*002a*/ 	.short	(.L_13 - .L_12)
.L_12:
        /*002c*/ 	.word	0x00000000
        /*0030*/ 	.short	0x0000
        /*0032*/ 	.short	0x0000
        /*0034*/ 	.byte	0x00, 0xf5, 0x21, 0x00


	//----- nvinfo : EIATTR_SPARSE_MMA_MASK
	.align		4
.L_13:
        /*0038*/ 	.byte	0x03, 0x50
        /*003a*/ 	.short	0x0000


	//----- nvinfo : EIATTR_MAXREG_COUNT
	.align		4
        /*003c*/ 	.byte	0x03, 0x1b
        /*003e*/ 	.short	0x00ff


	//----- nvinfo : EIATTR_MERCURY_ISA_VERSION
	.align		4
        /*0040*/ 	.byte	0x03, 0x5f
        /*0042*/ 	.short	0x0101


	//----- nvinfo : EIATTR_VRC_CTA_INIT_COUNT
	.align		4
        /*0044*/ 	.byte	0x02, 0x4a
	.zero		1
	.zero		1


	//----- nvinfo : EIATTR_EXIT_INSTR_OFFSETS
	.align		4
        /*0048*/ 	.byte	0x04, 0x1c
        /*004a*/ 	.short	(.L_15 - .L_14)


	//   ....[0]....
.L_14:
        /*004c*/ 	.word	0x000000c0


	//----- nvinfo : EIATTR_CBANK_PARAM_SIZE
	.align		4
.L_15:
        /*0050*/ 	.byte	0x03, 0x19
        /*0052*/ 	.short	0x0014


	//----- nvinfo : EIATTR_PARAM_CBANK
	.align		4
        /*0054*/ 	.byte	0x04, 0x0a
        /*0056*/ 	.short	(.L_17 - .L_16)
	.align		4
.L_16:
        /*0058*/ 	.word	index@(.nv.constant0._Z18naive_histo_kernelPiPKii)
        /*005c*/ 	.short	0x0380
        /*005e*/ 	.short	0x0014


	//----- nvinfo : EIATTR_SW_WAR
	.align		4
.L_17:
        /*0060*/ 	.byte	0x04, 0x36
        /*0062*/ 	.short	(.L_19 - .L_18)
.L_18:
        /*0064*/ 	.word	0x00000008
.L_19:


//--------------------- .nv.callgraph             --------------------------
	.section	.nv.callgraph,"",@"SHT_CUDA_CALLGRAPH"
	.align	4
	.sectionentsize	8
	.align		4
        /*0000*/ 	.word	0x00000000
	.align		4
        /*0004*/ 	.word	0xffffffff
	.align		4
        /*0008*/ 	.word	0x00000000
	.align		4
        /*000c*/ 	.word	0xfffffffe
	.align		4
        /*0010*/ 	.word	0x00000000
	.align		4
        /*0014*/ 	.word	0xfffffffd
	.align		4
        /*0018*/ 	.word	0x00000000
	.align		4
        /*001c*/ 	.word	0xfffffffc


//--------------------- .text._Z18naive_histo_kernelPiPKii --------------------------
	.section	.text._Z18naive_histo_kernelPiPKii,"ax",@progbits
	.align	128
        .global         _Z18naive_histo_kernelPiPKii
        .type           _Z18naive_histo_kernelPiPKii,@function
        .size           _Z18naive_histo_kernelPiPKii,(.L_x_1 - _Z18naive_histo_kernelPiPKii)
        .other          _Z18naive_histo_kernelPiPKii,@"STO_CUDA_ENTRY STV_DEFAULT"
_Z18naive_histo_kernelPiPKii:
.text._Z18naive_histo_kernelPiPKii:
[----:B------:R-:W-:Y:S01]  /*0000*/  LDC R1, c[0x0][0x37c] ;  /* 0x0000df00ff017b82 */ /* 0x000fe20000000800 */
[----:B------:R-:W0:Y:S07]  /*0010*/  S2R R5, SR_TID.X ;  /* 0x0000000000057919 */ /* 0x000e2e0000002100 */
[----:B------:R-:W0:Y:S01]  /*0020*/  LDC.64 R2, c[0x0][0x388] ;  /* 0x0000e200ff027b82 */ /* 0x000e220000000a00 */
[----:B------:R-:W1:Y:S01]  /*0030*/  LDCU.64 UR4, c[0x0][0x358] ;  /* 0x00006b00ff0477ac */ /* 0x000e620008000a00 */
[----:B0-----:R-:W-:-:S06]  /*0040*/  IMAD.WIDE.U32 R2, R5, 0x4, R2 ;  /* 0x0000000405027825 */ /* 0x001fcc00078e0002 */
[----:B------:R-:W0:Y:S01]  /*0050*/  LDC.64 R4, c[0x0][0x380] ;  /* 0x0000e000ff047b82 */ /* 0x000e220000000a00 */
[----:B-1----:R-:W2:Y:S01]  /*0060*/  LDG.E R2, desc[UR4][R2.64] ;  /* 0x0000000402027981 */ /* 0x002ea2000c1e1900 */
[----:B------:R-:W-:Y:S01]  /*0070*/  HFMA2 R9, -RZ, RZ, 0, 5.9604644775390625e-08 ;  /* 0x00000001ff097431 */ /* 0x000fe200000001ff */
[----:B--2---:R-:W-:-:S04]  /*0080*/  ISETP.NE.AND P0, PT, R2, RZ, PT ;  /* 0x000000ff0200720c */ /* 0x004fc80003f05270 */
[----:B------:R-:W-:-:S05]  /*0090*/  SEL R7, RZ, 0x1, !P0 ;  /* 0x00000001ff077807 */ /* 0x000fca0004000000 */
[----:B0-----:R-:W-:-:S05]  /*00a0*/  IMAD.WIDE.U32 R4, R7, 0x4, R4 ;  /* 0x0000000407047825 */ /* 0x001fca00078e0004 */
[----:B------:R-:W-:Y:S01]  /*00b0*/  REDG.E.ADD.STRONG.GPU desc[UR4][R4.64], R9 ;  /* 0x000000090400798e */ /* 0x000fe2000c12e104 */
[----:B------:R-:W-:Y:S05]  /*00c0*/  EXIT ;  /* 0x000000000000794d */ /* 0x000fea0003800000 */
.L_x_0:
[----:B------:R-:W-:-:S00]  /*00d0*/  BRA `(.L_x_0) ;  /* 0xfffffffc00fc7947 */ /* 0x000fc0000383ffff */
[----:B------:R-:W-:-:S00]  /*00e0*/  NOP ;  /* 0x0000000000007918 */ /* 0x000fc00000000000 */
        /* <DEDUP_REMOVED lines=9> */
.L_x_1:


//--------------------- .nv.shared.reserved.0     --------------------------
	.section	.nv.shared.reserved.0,"aw",@nobits
	.weak		__nv_reservedSMEM_offset_0_alias
	.size		__nv_reservedSMEM_offset_0_alias, 0, 64
	.other		__nv_reservedSMEM_offset_0_alias,@"STO_CUDA_RESERVED_SHARED STV_DEFAULT"
__nv_reservedSMEM_offset_0_alias:
	.zero		0
	.zero		64


//--------------------- .nv.constant0._Z18naive_histo_kernelPiPKii --------------------------
	.section	.nv.constant0._Z18naive_histo_kernelPiPKii,"a",@progbits
	.sectionflags	@""
	.align	4
.nv.constant0._Z18naive_histo_kernelPiPKii:
	.zero		916


//--------------------- SYMBOLS --------------------------

	.type		.nv.reservedSmem.offset0,@object
	.size		.nv.reservedSmem.offset0,0x4
